	.headerflags	@"EF_CUDA_TEXMODE_UNIFIED EF_CUDA_64BIT_ADDRESS EF_CUDA_ACCELERATORS EF_CUDA_SM90 EF_CUDA_VIRTUAL_SM(EF_CUDA_SM90)"
	.elftype	@"ET_EXEC"


//--------------------- .nv.info                  --------------------------
	.section	.nv.info,"",@"SHT_CUDA_INFO"
	.align	4


	//----- nvinfo : EIATTR_REGCOUNT
	.align		4
        /*0000*/ 	.byte	0x04, 0x2f
        /*0002*/ 	.short	(.L_1 - .L_0)
	.align		4
.L_0:
        /*0004*/ 	.word	index@(triton_poi_fused_convolution_relu_threshold_backward_12)
        /*0008*/ 	.word	0x0000001d


	//----- nvinfo : EIATTR_MIN_STACK_SIZE
	.align		4
.L_1:
        /*000c*/ 	.byte	0x04, 0x12
        /*000e*/ 	.short	(.L_3 - .L_2)
	.align		4
.L_2:
        /*0010*/ 	.word	index@(triton_poi_fused_convolution_relu_threshold_backward_12)
        /*0014*/ 	.word	0x00000000


	//----- nvinfo : EIATTR_FRAME_SIZE
	.align		4
.L_3:
        /*0018*/ 	.byte	0x04, 0x11
        /*001a*/ 	.short	(.L_5 - .L_4)
	.align		4
.L_4:
        /*001c*/ 	.word	index@(triton_poi_fused_convolution_relu_threshold_backward_12)
        /*0020*/ 	.word	0x00000000


	//----- nvinfo : EIATTR_MIN_STACK_SIZE
	.align		4
.L_5:
        /*0024*/ 	.byte	0x04, 0x12
        /*0026*/ 	.short	(.L_7 - .L_6)
	.align		4
.L_6:
        /*0028*/ 	.word	index@(triton_poi_fused_convolution_relu_threshold_backward_12)
        /*002c*/ 	.word	0x00000000
.L_7:


//--------------------- .nv.info.triton_poi_fused_convolution_relu_threshold_backward_12 --------------------------
	.section	.nv.info.triton_poi_fused_convolution_relu_threshold_backward_12,"",@"SHT_CUDA_INFO"
	.sectionflags	@""
	.align	4


	//----- nvinfo : EIATTR_CUDA_API_VERSION
	.align		4
        /*0000*/ 	.byte	0x04, 0x37
        /*0002*/ 	.short	(.L_9 - .L_8)
.L_8:
        /*0004*/ 	.word	0x0000007c


	//----- nvinfo : EIATTR_KPARAM_INFO
	.align		4
.L_9:
        /*0008*/ 	.byte	0x04, 0x17
        /*000a*/ 	.short	(.L_11 - .L_10)
.L_10:
        /*000c*/ 	.word	0x00000000
        /*0010*/ 	.short	0x0005
        /*0012*/ 	.short	0x0024
        /*0014*/ 	.byte	0x00, 0xf0, 0x11, 0x00


	//----- nvinfo : EIATTR_KPARAM_INFO
	.align		4
.L_11:
        /*0018*/ 	.byte	0x04, 0x17
        /*001a*/ 	.short	(.L_13 - .L_12)
.L_12:
        /*001c*/ 	.word	0x00000000
        /*0020*/ 	.short	0x0004
        /*0022*/ 	.short	0x0020
        /*0024*/ 	.byte	0x00, 0xf0, 0x11, 0x00


	//----- nvinfo : EIATTR_KPARAM_INFO
	.align		4
.L_13:
        /*0028*/ 	.byte	0x04, 0x17
        /*002a*/ 	.short	(.L_15 - .L_14)
.L_14:
        /*002c*/ 	.word	0x00000000
        /*0030*/ 	.short	0x0003
        /*0032*/ 	.short	0x0018
        /*0034*/ 	.byte	0x00, 0xf4, 0x21, 0x00


	//----- nvinfo : EIATTR_KPARAM_INFO
	.align		4
.L_15:
        /*0038*/ 	.byte	0x04, 0x17
        /*003a*/ 	.short	(.L_17 - .L_16)
.L_16:
        /*003c*/ 	.word	0x00000000
        /*0040*/ 	.short	0x0002
        /*0042*/ 	.short	0x0010
        /*0044*/ 	.byte	0x00, 0xf4, 0x21, 0x00


	//----- nvinfo : EIATTR_KPARAM_INFO
	.align		4
.L_17:
        /*0048*/ 	.byte	0x04, 0x17
        /*004a*/ 	.short	(.L_19 - .L_18)
.L_18:
        /*004c*/ 	.word	0x00000000
        /*0050*/ 	.short	0x0001
        /*0052*/ 	.short	0x0008
        /*0054*/ 	.byte	0x00, 0xf4, 0x21, 0x00


	//----- nvinfo : EIATTR_KPARAM_INFO
	.align		4
.L_19:
        /*0058*/ 	.byte	0x04, 0x17
        /*005a*/ 	.short	(.L_21 - .L_20)
.L_20:
        /*005c*/ 	.word	0x00000000
        /*0060*/ 	.short	0x0000
        /*0062*/ 	.short	0x0000
        /*0064*/ 	.byte	0x00, 0xf4, 0x21, 0x00


	//----- nvinfo : EIATTR_SPARSE_MMA_MASK
	.align		4
.L_21:
        /*0068*/ 	.byte	0x03, 0x50
        /*006a*/ 	.short	0x0000


	//----- nvinfo : EIATTR_MAXREG_COUNT
	.align		4
        /*006c*/ 	.byte	0x03, 0x1b
        /*006e*/ 	.short	0x00ff


	//----- nvinfo : EIATTR_EXIT_INSTR_OFFSETS
	.align		4
        /*0070*/ 	.byte	0x04, 0x1c
        /*0072*/ 	.short	(.L_23 - .L_22)


	//   ....[0]....
.L_22:
        /*0074*/ 	.word	0x00000820


	//   ....[1]....
        /*0078*/ 	.word	0x00000840


	//----- nvinfo : EIATTR_REQNTID
	.align		4
.L_23:
        /*007c*/ 	.byte	0x04, 0x10
        /*007e*/ 	.short	(.L_25 - .L_24)
.L_24:
        /*0080*/ 	.word	0x00000080
        /*0084*/ 	.word	0x00000001
        /*0088*/ 	.word	0x00000001


	//----- nvinfo : EIATTR_CBANK_PARAM_SIZE
	.align		4
.L_25:
        /*008c*/ 	.byte	0x03, 0x19
        /*008e*/ 	.short	0x0028


	//----- nvinfo : EIATTR_PARAM_CBANK
	.align		4
        /*0090*/ 	.byte	0x04, 0x0a
        /*0092*/ 	.short	(.L_27 - .L_26)
	.align		4
.L_26:
        /*0094*/ 	.word	index@(.nv.constant0.triton_poi_fused_convolution_relu_threshold_backward_12)
        /*0098*/ 	.short	0x0210
        /*009a*/ 	.short	0x0028


	//----- nvinfo : EIATTR_SW_WAR
	.align		4
.L_27:
        /*009c*/ 	.byte	0x04, 0x36
        /*009e*/ 	.short	(.L_29 - .L_28)
.L_28:
        /*00a0*/ 	.word	0x00000008
.L_29:


//--------------------- .nv.callgraph             --------------------------
	.section	.nv.callgraph,"",@"SHT_CUDA_CALLGRAPH"
	.align	4
	.sectionentsize	8
	.align		4
        /*0000*/ 	.word	0x00000000
	.align		4
        /*0004*/ 	.word	0xffffffff
	.align		4
        /*0008*/ 	.word	0x00000000
	.align		4
        /*000c*/ 	.word	0xfffffffe
	.align		4
        /*0010*/ 	.word	0x00000000
	.align		4
        /*0014*/ 	.word	0xfffffffd
	.align		4
        /*0018*/ 	.word	0x00000000
	.align		4
        /*001c*/ 	.word	0xfffffffc


//--------------------- .text.triton_poi_fused_convolution_relu_threshold_backward_12 --------------------------
	.section	.text.triton_poi_fused_convolution_relu_threshold_backward_12,"ax",@progbits
	.sectionflags	@"SHF_BARRIERS=1"
	.align	128
        .global         triton_poi_fused_convolution_relu_threshold_backward_12
        .type           triton_poi_fused_convolution_relu_threshold_backward_12,@function
        .size           triton_poi_fused_convolution_relu_threshold_backward_12,(.L_x_1 - triton_poi_fused_convolution_relu_threshold_backward_12)
        .other          triton_poi_fused_convolution_relu_threshold_backward_12,@"STO_CUDA_ENTRY STV_DEFAULT"
triton_poi_fused_convolution_relu_threshold_backward_12:
.text.triton_poi_fused_convolution_relu_threshold_backward_12:
[----:B------:R-:W0:Y:S01]  /*0000*/  LDC R1, c[0x0][0x28] ;  /* 0x00000a00ff017b82 */ /* 0x000e220000000800 */
[----:B------:R-:W1:Y:S07]  /*0010*/  S2R R2, SR_CTAID.Y ;  /* 0x0000000000027919 */ /* 0x000e6e0000002600 */
[----:B------:R-:W2:Y:S01]  /*0020*/  LDC.64 R4, c[0x0][0x218] ;  /* 0x00008600ff047b82 */ /* 0x000ea20000000a00 */
[----:B------:R-:W-:Y:S02]  /*0030*/  CS2R R8, SRZ ;  /* 0x0000000000087805 */ /* 0x000fe4000001ff00 */
[----:B------:R-:W-:Y:S01]  /*0040*/  CS2R R10, SRZ ;  /* 0x00000000000a7805 */ /* 0x000fe2000001ff00 */
[----:B------:R-:W3:Y:S01]  /*0050*/  S2R R19, SR_TID.X ;  /* 0x0000000000137919 */ /* 0x000ee20000002100 */
[----:B------:R-:W-:Y:S01]  /*0060*/  ULDC.64 UR6, c[0x0][0x208] ;  /* 0x0000820000067ab9 */ /* 0x000fe20000000a00 */
[----:B------:R-:W4:Y:S02]  /*0070*/  S2R R0, SR_CTAID.X ;  /* 0x0000000000007919 */ /* 0x000f240000002500 */
[----:B------:R-:W5:Y:S01]  /*0080*/  LDC.64 R22, c[0x0][0x210] ;  /* 0x00008400ff167b82 */ /* 0x000f620000000a00 */
[----:B-1----:R-:W-:Y:S01]  /*0090*/  SHF.R.S32.HI R3, RZ, 0x1d, R2 ;  /* 0x0000001dff037819 */ /* 0x002fe20000011402 */
[----:B------:R-:W-:-:S03]  /*00a0*/  IMAD.SHL.U32 R2, R2, 0x4, RZ ;  /* 0x0000000402027824 */ /* 0x000fc600078e00ff */
[----:B------:R-:W-:Y:S02]  /*00b0*/  SGXT R3, R3, 0x1 ;  /* 0x000000010303781a */ /* 0x000fe40000000200 */
[----:B---3--:R-:W-:Y:S02]  /*00c0*/  LOP3.LUT R21, R19, 0x7f, RZ, 0xc0, !PT ;  /* 0x0000007f13157812 */ /* 0x008fe400078ec0ff */
[----:B------:R-:W-:-:S04]  /*00d0*/  LEA.HI R3, R3, R2, RZ, 0x8 ;  /* 0x0000000203037211 */ /* 0x000fc800078f40ff */
[C---:B------:R-:W-:Y:S01]  /*00e0*/  LOP3.LUT R7, R3.reuse, 0xffffff00, RZ, 0xc0, !PT ;  /* 0xffffff0003077812 */ /* 0x040fe200078ec0ff */
[----:B------:R-:W-:Y:S01]  /*00f0*/  IMAD.SHL.U32 R6, R3, 0x100, RZ ;  /* 0x0000010003067824 */ /* 0x000fe200078e00ff */
[----:B----4-:R-:W-:-:S03]  /*0100*/  PRMT R3, R21, 0x6540, R0 ;  /* 0x0000654015037816 */ /* 0x010fc60000000000 */
[----:B------:R-:W-:Y:S01]  /*0110*/  IMAD.IADD R7, R2, 0x1, -R7 ;  /* 0x0000000102077824 */ /* 0x000fe200078e0a07 */
[----:B------:R-:W-:Y:S02]  /*0120*/  LOP3.LUT R6, R6, 0xffff0000, RZ, 0xc0, !PT ;  /* 0xffff000006067812 */ /* 0x000fe400078ec0ff */
[----:B------:R-:W-:Y:S01]  /*0130*/  LOP3.LUT R16, R3, 0x80, RZ, 0xfc, !PT ;  /* 0x0000008003107812 */ /* 0x000fe200078efcff */
[----:B--2---:R-:W-:Y:S01]  /*0140*/  IMAD.WIDE R12, R7, 0x4, R4 ;  /* 0x00000004070c7825 */ /* 0x004fe200078e0204 */
[----:B------:R-:W-:Y:S02]  /*0150*/  ISETP.GE.AND P1, PT, R3, 0x100, PT ;  /* 0x000001000300780c */ /* 0x000fe40003f26270 */
[----:B------:R-:W-:Y:S02]  /*0160*/  CS2R R4, SRZ ;  /* 0x0000000000047805 */ /* 0x000fe4000001ff00 */
[----:B------:R-:W-:Y:S01]  /*0170*/  ISETP.GE.AND P0, PT, R16, 0x100, PT ;  /* 0x000001001000780c */ /* 0x000fe20003f06270 */
[----:B------:R-:W-:Y:S01]  /*0180*/  IMAD.IADD R6, R7, 0x1, R6 ;  /* 0x0000000107067824 */ /* 0x000fe200078e0206 */
[----:B------:R-:W2:Y:S03]  /*0190*/  LDG.E.EL.128 R12, desc[UR6][R12.64] ;  /* 0x000000060c0c7981 */ /* 0x000ea6000c2e1d00 */
[----:B------:R-:W-:-:S02]  /*01a0*/  IMAD R3, R3, 0x100, R6 ;  /* 0x0000010003037824 */ /* 0x000fc400078e0206 */
[----:B------:R-:W-:Y:S01]  /*01b0*/  IMAD R16, R16, 0x100, R6 ;  /* 0x0000010010107824 */ /* 0x000fe200078e0206 */
[----:B------:R-:W-:Y:S01]  /*01c0*/  CS2R R6, SRZ ;  /* 0x0000000000067805 */ /* 0x000fe2000001ff00 */
[----:B-----5:R-:W-:-:S04]  /*01d0*/  IMAD.WIDE R24, R3, 0x4, R22 ;  /* 0x0000000403187825 */ /* 0x020fc800078e0216 */
[----:B------:R-:W-:Y:S01]  /*01e0*/  IMAD.WIDE R22, R16, 0x4, R22 ;  /* 0x0000000410167825 */ /* 0x000fe200078e0216 */
[----:B------:R1:W2:Y:S04]  /*01f0*/  @!P1 LDG.E.EL.128 R4, desc[UR6][R24.64] ;  /* 0x0000000618049981 */ /* 0x0002a8000c2e1d00 */
[----:B------:R-:W3:Y:S01]  /*0200*/  @!P0 LDG.E.EL.128 R8, desc[UR6][R22.64] ;  /* 0x0000000616088981 */ /* 0x000ee2000c2e1d00 */
[----:B------:R-:W4:Y:S01]  /*0210*/  S2UR UR5, SR_CgaCtaId ;  /* 0x00000000000579c3 */ /* 0x000f220000008800 */
[----:B------:R-:W-:Y:S01]  /*0220*/  UMOV UR4, 0x400 ;  /* 0x0000040000047882 */ /* 0x000fe20000000000 */
[----:B------:R-:W-:Y:S01]  /*0230*/  IMAD.SHL.U32 R20, R19, 0x4, RZ ;  /* 0x0000000413147824 */ /* 0x000fe200078e00ff */
[----:B------:R-:W-:-:S04]  /*0240*/  SHF.R.U32.HI R18, RZ, 0x4, R19 ;  /* 0x00000004ff127819 */ /* 0x000fc80000011613 */
[----:B------:R-:W-:Y:S01]  /*0250*/  LOP3.LUT R17, R20, 0x1fc, RZ, 0xc0, !PT ;  /* 0x000001fc14117812 */ /* 0x000fe200078ec0ff */
[----:B----4-:R-:W-:-:S03]  /*0260*/  UPRMT UR4, UR5, 0x654, UR4 ;  /* 0x0000065405047896 */ /* 0x010fc60008000004 */
[----:B------:R-:W-:-:S04]  /*0270*/  LOP3.LUT R26, R17, 0x200, RZ, 0xfc, !PT ;  /* 0x00000200111a7812 */ /* 0x000fc800078efcff */
[----:B------:R-:W-:Y:S02]  /*0280*/  SHF.R.U32.HI R26, RZ, 0x6, R26 ;  /* 0x00000006ff1a7819 */ /* 0x000fe4000001161a */
[----:B------:R-:W-:Y:S02]  /*0290*/  LOP3.LUT R18, R18, 0x4, RZ, 0xc0, !PT ;  /* 0x0000000412127812 */ /* 0x000fe400078ec0ff */
[----:B------:R-:W-:-:S03]  /*02a0*/  LOP3.LUT R26, R26, 0xc, RZ, 0xc0, !PT ;  /* 0x0000000c1a1a7812 */ /* 0x000fc600078ec0ff */
[----:B------:R-:W-:Y:S02]  /*02b0*/  VIADD R18, R18, UR4 ;  /* 0x0000000412127c36 */ /* 0x000fe40008000000 */
[----:B------:R-:W-:Y:S02]  /*02c0*/  VIADD R26, R26, UR4 ;  /* 0x000000041a1a7c36 */ /* 0x000fe40008000000 */
[C---:B------:R-:W-:Y:S02]  /*02d0*/  IMAD R18, R17.reuse, 0x4, R18 ;  /* 0x0000000411127824 */ /* 0x040fe400078e0212 */
[----:B------:R-:W-:Y:S01]  /*02e0*/  IMAD R17, R17, 0x4, R26 ;  /* 0x0000000411117824 */ /* 0x000fe200078e021a */
[----:B-1----:R-:W-:-:S04]  /*02f0*/  LOP3.LUT R25, R20, 0xfc, RZ, 0xc0, !PT ;  /* 0x000000fc14197812 */ /* 0x002fc800078ec0ff */
[----:B------:R-:W-:Y:S02]  /*0300*/  PRMT R0, R25, 0x6540, R0 ;  /* 0x0000654019007816 */ /* 0x000fe40000000000 */
[-C--:B--2---:R-:W-:Y:S01]  /*0310*/  FSETP.GEU.AND P2, PT, R7, -R15.reuse, PT ;  /* 0x8000000f0700720b */ /* 0x084fe20003f4e000 */
[----:B------:R-:W-:Y:S01]  /*0320*/  FADD R7, R15, R7 ;  /* 0x000000070f077221 */ /* 0x000fe20000000000 */
[----:B---3--:R-:W-:Y:S01]  /*0330*/  FSETP.GEU.AND P6, PT, R11, -R15, PT ;  /* 0x8000000f0b00720b */ /* 0x008fe20003fce000 */
[----:B------:R-:W-:Y:S01]  /*0340*/  FADD R11, R15, R11 ;  /* 0x0000000b0f0b7221 */ /* 0x000fe20000000000 */
[-C--:B------:R-:W-:Y:S01]  /*0350*/  FSETP.GEU.AND P5, PT, R6, -R14.reuse, PT ;  /* 0x8000000e0600720b */ /* 0x080fe20003fae000 */
[----:B------:R-:W-:Y:S01]  /*0360*/  FADD R15, R14, R6 ;  /* 0x000000060e0f7221 */ /* 0x000fe20000000000 */
[----:B------:R-:W-:Y:S01]  /*0370*/  FSETP.GEU.AND P3, PT, R10, -R14, PT ;  /* 0x8000000e0a00720b */ /* 0x000fe20003f6e000 */
[----:B------:R-:W-:Y:S01]  /*0380*/  FADD R22, R14, R10 ;  /* 0x0000000a0e167221 */ /* 0x000fe20000000000 */
[-C--:B------:R-:W-:Y:S01]  /*0390*/  FSETP.GEU.AND P4, PT, R5, -R13.reuse, PT ;  /* 0x8000000d0500720b */ /* 0x080fe20003f8e000 */
[----:B------:R-:W-:Y:S01]  /*03a0*/  FADD R5, R13, R5 ;  /* 0x000000050d057221 */ /* 0x000fe20000000000 */
[----:B------:R-:W-:Y:S01]  /*03b0*/  FSEL R14, R7, RZ, P2 ;  /* 0x000000ff070e7208 */ /* 0x000fe20001000000 */
[----:B------:R-:W-:Y:S01]  /*03c0*/  FADD R24, R13, R9 ;  /* 0x000000090d187221 */ /* 0x000fe20000000000 */
[----:B------:R-:W-:-:S02]  /*03d0*/  FSETP.GEU.AND P2, PT, R9, -R13, PT ;  /* 0x8000000d0900720b */ /* 0x000fc40003f4e000 */
[----:B------:R-:W-:Y:S01]  /*03e0*/  FSEL R13, R11, RZ, P6 ;  /* 0x000000ff0b0d7208 */ /* 0x000fe20003000000 */
[----:B------:R-:W-:Y:S01]  /*03f0*/  FADD R23, R12, R8 ;  /* 0x000000080c177221 */ /* 0x000fe20000000000 */
[-C--:B------:R-:W-:Y:S01]  /*0400*/  FSETP.GEU.AND P6, PT, R4, -R12.reuse, PT ;  /* 0x8000000c0400720b */ /* 0x080fe20003fce000 */
[----:B------:R-:W-:Y:S01]  /*0410*/  FADD R4, R12, R4 ;  /* 0x000000040c047221 */ /* 0x000fe20000000000 */
[----:B------:R-:W-:Y:S02]  /*0420*/  FSEL R15, R15, RZ, P5 ;  /* 0x000000ff0f0f7208 */ /* 0x000fe40002800000 */
[----:B------:R-:W-:Y:S02]  /*0430*/  FSETP.GEU.AND P5, PT, R8, -R12, PT ;  /* 0x8000000c0800720b */ /* 0x000fe40003fae000 */
[----:B------:R-:W-:Y:S02]  /*0440*/  SHF.R.U32.HI R6, RZ, 0x6, R19 ;  /* 0x00000006ff067819 */ /* 0x000fe40000011613 */
[----:B------:R-:W-:Y:S01]  /*0450*/  LEA R11, R21, UR4, 0x2 ;  /* 0x00000004150b7c11 */ /* 0x000fe2000f8e10ff */
[----:B------:R-:W-:Y:S01]  /*0460*/  ULDC.64 UR4, c[0x0][0x228] ;  /* 0x00008a0000047ab9 */ /* 0x000fe20000000a00 */
[----:B------:R-:W-:-:S02]  /*0470*/  FSEL R12, R4, RZ, P6 ;  /* 0x000000ff040c7208 */ /* 0x000fc40003000000 */
[----:B------:R-:W-:Y:S02]  /*0480*/  FSEL R19, R5, RZ, P4 ;  /* 0x000000ff05137208 */ /* 0x000fe40002000000 */
[----:B------:R-:W-:Y:S02]  /*0490*/  FSEL R22, R22, RZ, P3 ;  /* 0x000000ff16167208 */ /* 0x000fe40001800000 */
[----:B------:R-:W-:Y:S02]  /*04a0*/  FSEL R24, R24, RZ, P2 ;  /* 0x000000ff18187208 */ /* 0x000fe40001000000 */
[----:B------:R-:W-:Y:S01]  /*04b0*/  FSEL R23, R23, RZ, P5 ;  /* 0x000000ff17177208 */ /* 0x000fe20002800000 */
[----:B------:R-:W-:Y:S04]  /*04c0*/  STS [R11], R12 ;  /* 0x0000000c0b007388 */ /* 0x000fe80000000800 */
[----:B------:R-:W-:Y:S04]  /*04d0*/  STS [R11+0x404], R19 ;  /* 0x000404130b007388 */ /* 0x000fe80000000800 */
[----:B------:R1:W-:Y:S04]  /*04e0*/  STS [R11+0x808], R15 ;  /* 0x0008080f0b007388 */ /* 0x0003e80000000800 */
[----:B------:R-:W-:Y:S04]  /*04f0*/  STS [R11+0xc0c], R14 ;  /* 0x000c0c0e0b007388 */ /* 0x000fe80000000800 */
[----:B------:R-:W-:Y:S04]  /*0500*/  STS [R11+0x200], R23 ;  /* 0x000200170b007388 */ /* 0x000fe80000000800 */
[----:B------:R-:W-:Y:S04]  /*0510*/  STS [R11+0x604], R24 ;  /* 0x000604180b007388 */ /* 0x000fe80000000800 */
[----:B------:R-:W-:Y:S04]  /*0520*/  STS [R11+0xa08], R22 ;  /* 0x000a08160b007388 */ /* 0x000fe80000000800 */
[----:B------:R2:W-:Y:S01]  /*0530*/  STS [R11+0xe0c], R13 ;  /* 0x000e0c0d0b007388 */ /* 0x0005e20000000800 */
[----:B------:R-:W-:Y:S01]  /*0540*/  BAR.SYNC.DEFER_BLOCKING 0x0 ;  /* 0x0000000000007b1d */ /* 0x000fe20000010000 */
[----:B------:R-:W-:-:S04]  /*0550*/  SGXT.U32 R21, R6, 0x1 ;  /* 0x000000010615781a */ /* 0x000fc80000000000 */
[----:B------:R-:W-:-:S05]  /*0560*/  LOP3.LUT R21, R2, R21, RZ, 0xfc, !PT ;  /* 0x0000001502157212 */ /* 0x000fca00078efcff */
[----:B------:R-:W-:Y:S02]  /*0570*/  IMAD R25, R21, 0x100, R0 ;  /* 0x0000010015197824 */ /* 0x000fe400078e0200 */
[----:B------:R-:W3:Y:S01]  /*0580*/  LDC.64 R20, c[0x0][0x220] ;  /* 0x00008800ff147b82 */ /* 0x000ee20000000a00 */
[----:B------:R-:W-:Y:S04]  /*0590*/  LDS R4, [R18] ;  /* 0x0000000012047984 */ /* 0x000fe80000000800 */
[----:B------:R-:W-:Y:S04]  /*05a0*/  LDS R5, [R18+0x4] ;  /* 0x0000040012057984 */ /* 0x000fe80000000800 */
[----:B------:R-:W-:Y:S04]  /*05b0*/  LDS R6, [R18+0x8] ;  /* 0x0000080012067984 */ /* 0x000fe80000000800 */
[----:B------:R-:W4:Y:S04]  /*05c0*/  LDS R7, [R18+0xc] ;  /* 0x00000c0012077984 */ /* 0x000f280000000800 */
[----:B------:R-:W-:Y:S04]  /*05d0*/  LDS R8, [R17+0x800] ;  /* 0x0008000011087984 */ /* 0x000fe80000000800 */
[----:B------:R-:W-:Y:S04]  /*05e0*/  LDS R9, [R17+0x804] ;  /* 0x0008040011097984 */ /* 0x000fe80000000800 */
[----:B------:R-:W-:Y:S04]  /*05f0*/  LDS R10, [R17+0x808] ;  /* 0x00080800110a7984 */ /* 0x000fe80000000800 */
[----:B------:R5:W3:Y:S01]  /*0600*/  LDS R11, [R17+0x80c] ;  /* 0x00080c00110b7984 */ /* 0x000ae20000000800 */
[----:B------:R-:W-:-:S02]  /*0610*/  FSETP.GTU.AND P6, PT, R15, RZ, PT ;  /* 0x000000ff0f00720b */ /* 0x000fc40003fcc000 */
[----:B------:R-:W-:Y:S02]  /*0620*/  FSETP.GTU.AND P5, PT, R14, RZ, PT ;  /* 0x000000ff0e00720b */ /* 0x000fe40003fac000 */
[----:B------:R-:W-:Y:S02]  /*0630*/  FSETP.GTU.AND P3, PT, R12, RZ, PT ;  /* 0x000000ff0c00720b */ /* 0x000fe40003f6c000 */
[----:B------:R-:W-:Y:S02]  /*0640*/  FSETP.GTU.AND P4, PT, R19, RZ, PT ;  /* 0x000000ff1300720b */ /* 0x000fe40003f8c000 */
[----:B-1----:R-:W-:Y:S02]  /*0650*/  SEL R15, RZ, 0x1, P6 ;  /* 0x00000001ff0f7807 */ /* 0x002fe40003000000 */
[----:B------:R-:W-:Y:S02]  /*0660*/  ISETP.GE.AND P2, PT, R0, 0x100, PT ;  /* 0x000001000000780c */ /* 0x000fe40003f46270 */
[----:B------:R-:W-:-:S02]  /*0670*/  FSETP.GTU.AND P6, PT, R13, RZ, PT ;  /* 0x000000ff0d00720b */ /* 0x000fc40003fcc000 */
[----:B------:R-:W-:Y:S02]  /*0680*/  SEL R0, RZ, 0x1, P5 ;  /* 0x00000001ff007807 */ /* 0x000fe40002800000 */
[----:B--2---:R-:W-:Y:S02]  /*0690*/  SEL R13, RZ, 0x1, P3 ;  /* 0x00000001ff0d7807 */ /* 0x004fe40001800000 */
[----:B------:R-:W-:Y:S02]  /*06a0*/  FSETP.GTU.AND P5, PT, R24, RZ, PT ;  /* 0x000000ff1800720b */ /* 0x000fe40003fac000 */
[----:B------:R-:W-:Y:S02]  /*06b0*/  SEL R2, RZ, 0x1, P4 ;  /* 0x00000001ff027807 */ /* 0x000fe40002000000 */
[----:B------:R-:W-:Y:S02]  /*06c0*/  FSETP.GTU.AND P3, PT, R23, RZ, PT ;  /* 0x000000ff1700720b */ /* 0x000fe40003f6c000 */
[----:B------:R-:W-:-:S02]  /*06d0*/  FSETP.GTU.AND P4, PT, R22, RZ, PT ;  /* 0x000000ff1600720b */ /* 0x000fc40003f8c000 */
[----:B------:R-:W-:Y:S02]  /*06e0*/  SEL R14, RZ, 0x1, P5 ;  /* 0x00000001ff0e7807 */ /* 0x000fe40002800000 */
[----:B------:R-:W-:Y:S02]  /*06f0*/  SEL R19, RZ, 0x1, P3 ;  /* 0x00000001ff137807 */ /* 0x000fe40001800000 */
[----:B------:R-:W-:Y:S02]  /*0700*/  SEL R12, RZ, 0x1, P6 ;  /* 0x00000001ff0c7807 */ /* 0x000fe40003000000 */
[----:B-----5:R-:W-:Y:S02]  /*0710*/  SEL R17, RZ, 0x1, P4 ;  /* 0x00000001ff117807 */ /* 0x020fe40002000000 */
[----:B------:R-:W-:Y:S02]  /*0720*/  PRMT R0, R15, 0x3340, R0 ;  /* 0x000033400f007816 */ /* 0x000fe40000000000 */
[----:B------:R-:W-:Y:S01]  /*0730*/  PRMT R13, R13, 0x3340, R2 ;  /* 0x000033400d0d7816 */ /* 0x000fe20000000002 */
[----:B------:R-:W-:Y:S01]  /*0740*/  VIADD R15, R25, 0x200 ;  /* 0x00000200190f7836 */ /* 0x000fe20000000000 */
[----:B------:R-:W-:-:S02]  /*0750*/  PRMT R18, R19, 0x3340, R14 ;  /* 0x0000334013127816 */ /* 0x000fc4000000000e */
[----:B------:R-:W-:Y:S02]  /*0760*/  IADD3 R2, P3, R3, UR4, RZ ;  /* 0x0000000403027c10 */ /* 0x000fe4000ff7e0ff */
[----:B------:R-:W-:Y:S02]  /*0770*/  PRMT R17, R17, 0x3340, R12 ;  /* 0x0000334011117816 */ /* 0x000fe4000000000c */
[----:B------:R-:W-:Y:S01]  /*0780*/  PRMT R19, R13, 0x5410, R0 ;  /* 0x000054100d137816 */ /* 0x000fe20000000000 */
[----:B---3--:R-:W-:Y:S01]  /*0790*/  IMAD.WIDE R12, R25, 0x4, R20 ;  /* 0x00000004190c7825 */ /* 0x008fe200078e0214 */
[----:B------:R-:W-:-:S03]  /*07a0*/  LEA.HI.X.SX32 R3, R3, UR5, 0x1, P3 ;  /* 0x0000000503037c11 */ /* 0x000fc600098f0eff */
[----:B------:R-:W-:Y:S01]  /*07b0*/  IMAD.WIDE R20, R15, 0x4, R20 ;  /* 0x000000040f147825 */ /* 0x000fe200078e0214 */
[----:B------:R-:W-:Y:S01]  /*07c0*/  IADD3 R14, P4, R16, UR4, RZ ;  /* 0x00000004100e7c10 */ /* 0x000fe2000ff9e0ff */
[----:B----4-:R1:W-:Y:S03]  /*07d0*/  @!P2 STG.E.128 desc[UR6][R12.64], R4 ;  /* 0x000000040c00a986 */ /* 0x0103e6000c101d06 */
[----:B------:R-:W-:Y:S01]  /*07e0*/  LEA.HI.X.SX32 R15, R16, UR5, 0x1, P4 ;  /* 0x00000005100f7c11 */ /* 0x000fe2000a0f0eff */
[----:B0-----:R1:W-:Y:S01]  /*07f0*/  @!P2 STG.E.128 desc[UR6][R20.64], R8 ;  /* 0x000000081400a986 */ /* 0x0013e2000c101d06 */
[----:B------:R-:W-:-:S03]  /*0800*/  PRMT R17, R18, 0x5410, R17 ;  /* 0x0000541012117816 */ /* 0x000fc60000000011 */
[----:B------:R1:W-:Y:S01]  /*0810*/  @!P1 STG.E desc[UR6][R2.64], R19 ;  /* 0x0000001302009986 */ /* 0x0003e2000c101906 */
[----:B------:R-:W-:Y:S05]  /*0820*/  @P0 EXIT ;  /* 0x000000000000094d */ /* 0x000fea0003800000 */
[----:B------:R-:W-:Y:S01]  /*0830*/  STG.E desc[UR6][R14.64], R17 ;  /* 0x000000110e007986 */ /* 0x000fe2000c101906 */
[----:B------:R-:W-:Y:S05]  /*0840*/  EXIT ;  /* 0x000000000000794d */ /* 0x000fea0003800000 */
.L_x_0:
[----:B------:R-:W-:-:S00]  /*0850*/  BRA `(.L_x_0) ;  /* 0xfffffffc00fc7947 */ /* 0x000fc0000383ffff */
[----:B------:R-:W-:-:S00]  /*0860*/  NOP ;  /* 0x0000000000007918 */ /* 0x000fc00000000000 */
        /* <DEDUP_REMOVED lines=9> */
.L_x_1:


//--------------------- .nv.shared.triton_poi_fused_convolution_relu_threshold_backward_12 --------------------------
	.section	.nv.shared.triton_poi_fused_convolution_relu_threshold_backward_12,"aw",@nobits
	.sectionflags	@""
	.align	16
	.zero		1024


//--------------------- .nv.constant0.triton_poi_fused_convolution_relu_threshold_backward_12 --------------------------
	.section	.nv.constant0.triton_poi_fused_convolution_relu_threshold_backward_12,"a",@progbits
	.sectionflags	@""
	.align	4
.nv.constant0.triton_poi_fused_convolution_relu_threshold_backward_12:
	.zero		568
